	.headerflags	@"EF_CUDA_TEXMODE_UNIFIED EF_CUDA_64BIT_ADDRESS EF_CUDA_ACCELERATORS EF_CUDA_SM90 EF_CUDA_VIRTUAL_SM(EF_CUDA_SM90)"
	.elftype	@"ET_EXEC"


//--------------------- .nv.info                  --------------------------
	.section	.nv.info,"",@"SHT_CUDA_INFO"
	.align	4


	//----- nvinfo : EIATTR_REGCOUNT
	.align		4
        /*0000*/ 	.byte	0x04, 0x2f
        /*0002*/ 	.short	(.L_1 - .L_0)
	.align		4
.L_0:
        /*0004*/ 	.word	index@(triton_poi_fused_relu_0)
        /*0008*/ 	.word	0x00000028


	//----- nvinfo : EIATTR_MIN_STACK_SIZE
	.align		4
.L_1:
        /*000c*/ 	.byte	0x04, 0x12
        /*000e*/ 	.short	(.L_3 - .L_2)
	.align		4
.L_2:
        /*0010*/ 	.word	index@(triton_poi_fused_relu_0)
        /*0014*/ 	.word	0x00000000


	//----- nvinfo : EIATTR_FRAME_SIZE
	.align		4
.L_3:
        /*0018*/ 	.byte	0x04, 0x11
        /*001a*/ 	.short	(.L_5 - .L_4)
	.align		4
.L_4:
        /*001c*/ 	.word	index@(triton_poi_fused_relu_0)
        /*0020*/ 	.word	0x00000000


	//----- nvinfo : EIATTR_MIN_STACK_SIZE
	.align		4
.L_5:
        /*0024*/ 	.byte	0x04, 0x12
        /*0026*/ 	.short	(.L_7 - .L_6)
	.align		4
.L_6:
        /*0028*/ 	.word	index@(triton_poi_fused_relu_0)
        /*002c*/ 	.word	0x00000000
.L_7:


//--------------------- .nv.info.triton_poi_fused_relu_0 --------------------------
	.section	.nv.info.triton_poi_fused_relu_0,"",@"SHT_CUDA_INFO"
	.sectionflags	@""
	.align	4


	//----- nvinfo : EIATTR_CUDA_API_VERSION
	.align		4
        /*0000*/ 	.byte	0x04, 0x37
        /*0002*/ 	.short	(.L_9 - .L_8)
.L_8:
        /*0004*/ 	.word	0x0000007c


	//----- nvinfo : EIATTR_KPARAM_INFO
	.align		4
.L_9:
        /*0008*/ 	.byte	0x04, 0x17
        /*000a*/ 	.short	(.L_11 - .L_10)
.L_10:
        /*000c*/ 	.word	0x00000000
        /*0010*/ 	.short	0x0004
        /*0012*/ 	.short	0x001c
        /*0014*/ 	.byte	0x00, 0xf0, 0x11, 0x00


	//----- nvinfo : EIATTR_KPARAM_INFO
	.align		4
.L_11:
        /*0018*/ 	.byte	0x04, 0x17
        /*001a*/ 	.short	(.L_13 - .L_12)
.L_12:
        /*001c*/ 	.word	0x00000000
        /*0020*/ 	.short	0x0003
        /*0022*/ 	.short	0x0018
        /*0024*/ 	.byte	0x00, 0xf0, 0x11, 0x00


	//----- nvinfo : EIATTR_KPARAM_INFO
	.align		4
.L_13:
        /*0028*/ 	.byte	0x04, 0x17
        /*002a*/ 	.short	(.L_15 - .L_14)
.L_14:
        /*002c*/ 	.word	0x00000000
        /*0030*/ 	.short	0x0002
        /*0032*/ 	.short	0x0010
        /*0034*/ 	.byte	0x00, 0xf4, 0x21, 0x00


	//----- nvinfo : EIATTR_KPARAM_INFO
	.align		4
.L_15:
        /*0038*/ 	.byte	0x04, 0x17
        /*003a*/ 	.short	(.L_17 - .L_16)
.L_16:
        /*003c*/ 	.word	0x00000000
        /*0040*/ 	.short	0x0001
        /*0042*/ 	.short	0x0008
        /*0044*/ 	.byte	0x00, 0xf4, 0x21, 0x00


	//----- nvinfo : EIATTR_KPARAM_INFO
	.align		4
.L_17:
        /*0048*/ 	.byte	0x04, 0x17
        /*004a*/ 	.short	(.L_19 - .L_18)
.L_18:
        /*004c*/ 	.word	0x00000000
        /*0050*/ 	.short	0x0000
        /*0052*/ 	.short	0x0000
        /*0054*/ 	.byte	0x00, 0xf4, 0x21, 0x00


	//----- nvinfo : EIATTR_SPARSE_MMA_MASK
	.align		4
.L_19:
        /*0058*/ 	.byte	0x03, 0x50
        /*005a*/ 	.short	0x0000


	//----- nvinfo : EIATTR_MAXREG_COUNT
	.align		4
        /*005c*/ 	.byte	0x03, 0x1b
        /*005e*/ 	.short	0x00ff


	//----- nvinfo : EIATTR_EXIT_INSTR_OFFSETS
	.align		4
        /*0060*/ 	.byte	0x04, 0x1c
        /*0062*/ 	.short	(.L_21 - .L_20)


	//   ....[0]....
.L_20:
        /*0064*/ 	.word	0x000009a0


	//   ....[1]....
        /*0068*/ 	.word	0x000009c0


	//----- nvinfo : EIATTR_REQNTID
	.align		4
.L_21:
        /*006c*/ 	.byte	0x04, 0x10
        /*006e*/ 	.short	(.L_23 - .L_22)
.L_22:
        /*0070*/ 	.word	0x00000100
        /*0074*/ 	.word	0x00000001
        /*0078*/ 	.word	0x00000001


	//----- nvinfo : EIATTR_CBANK_PARAM_SIZE
	.align		4
.L_23:
        /*007c*/ 	.byte	0x03, 0x19
        /*007e*/ 	.short	0x0020


	//----- nvinfo : EIATTR_PARAM_CBANK
	.align		4
        /*0080*/ 	.byte	0x04, 0x0a
        /*0082*/ 	.short	(.L_25 - .L_24)
	.align		4
.L_24:
        /*0084*/ 	.word	index@(.nv.constant0.triton_poi_fused_relu_0)
        /*0088*/ 	.short	0x0210
        /*008a*/ 	.short	0x0020


	//----- nvinfo : EIATTR_SW_WAR
	.align		4
.L_25:
        /*008c*/ 	.byte	0x04, 0x36
        /*008e*/ 	.short	(.L_27 - .L_26)
.L_26:
        /*0090*/ 	.word	0x00000008
.L_27:


//--------------------- .nv.callgraph             --------------------------
	.section	.nv.callgraph,"",@"SHT_CUDA_CALLGRAPH"
	.align	4
	.sectionentsize	8
	.align		4
        /*0000*/ 	.word	0x00000000
	.align		4
        /*0004*/ 	.word	0xffffffff
	.align		4
        /*0008*/ 	.word	0x00000000
	.align		4
        /*000c*/ 	.word	0xfffffffe
	.align		4
        /*0010*/ 	.word	0x00000000
	.align		4
        /*0014*/ 	.word	0xfffffffd
	.align		4
        /*0018*/ 	.word	0x00000000
	.align		4
        /*001c*/ 	.word	0xfffffffc


//--------------------- .text.triton_poi_fused_relu_0 --------------------------
	.section	.text.triton_poi_fused_relu_0,"ax",@progbits
	.sectionflags	@"SHF_BARRIERS=1"
	.align	128
        .global         triton_poi_fused_relu_0
        .type           triton_poi_fused_relu_0,@function
        .size           triton_poi_fused_relu_0,(.L_x_1 - triton_poi_fused_relu_0)
        .other          triton_poi_fused_relu_0,@"STO_CUDA_ENTRY STV_DEFAULT"
triton_poi_fused_relu_0:
.text.triton_poi_fused_relu_0:
[----:B------:R-:W0:Y:S01]  /*0000*/  LDC R1, c[0x0][0x28] ;  /* 0x00000a00ff017b82 */ /* 0x000e220000000800 */
[----:B------:R-:W1:Y:S07]  /*0010*/  S2R R21, SR_TID.X ;  /* 0x0000000000157919 */ /* 0x000e6e0000002100 */
[----:B------:R-:W2:Y:S01]  /*0020*/  LDC.64 R24, c[0x0][0x210] ;  /* 0x00008400ff187b82 */ /* 0x000ea20000000a00 */
[----:B------:R-:W-:Y:S02]  /*0030*/  CS2R R8, SRZ ;  /* 0x0000000000087805 */ /* 0x000fe4000001ff00 */
[----:B------:R-:W-:Y:S01]  /*0040*/  CS2R R10, SRZ ;  /* 0x00000000000a7805 */ /* 0x000fe2000001ff00 */
[----:B------:R-:W3:Y:S01]  /*0050*/  S2R R23, SR_CTAID.Y ;  /* 0x0000000000177919 */ /* 0x000ee20000002600 */
[----:B------:R-:W-:Y:S01]  /*0060*/  ULDC.64 UR6, c[0x0][0x208] ;  /* 0x0000820000067ab9 */ /* 0x000fe20000000a00 */
[----:B------:R-:W-:-:S02]  /*0070*/  CS2R R12, SRZ ;  /* 0x00000000000c7805 */ /* 0x000fc4000001ff00 */
[----:B------:R-:W-:Y:S01]  /*0080*/  CS2R R14, SRZ ;  /* 0x00000000000e7805 */ /* 0x000fe2000001ff00 */
[----:B------:R-:W4:Y:S01]  /*0090*/  S2R R20, SR_CTAID.X ;  /* 0x0000000000147919 */ /* 0x000f220000002500 */
[----:B------:R-:W-:Y:S02]  /*00a0*/  CS2R R16, SRZ ;  /* 0x0000000000107805 */ /* 0x000fe4000001ff00 */
[----:B------:R-:W-:Y:S01]  /*00b0*/  CS2R R18, SRZ ;  /* 0x0000000000127805 */ /* 0x000fe2000001ff00 */
[----:B------:R-:W5:Y:S01]  /*00c0*/  S2UR UR5, SR_CgaCtaId ;  /* 0x00000000000579c3 */ /* 0x000f620000008800 */
[----:B------:R-:W-:-:S07]  /*00d0*/  UMOV UR4, 0x400 ;  /* 0x0000040000047882 */ /* 0x000fce0000000000 */
[----:B------:R-:W5:Y:S01]  /*00e0*/  LDC.64 R36, c[0x0][0x218] ;  /* 0x00008600ff247b82 */ /* 0x000f620000000a00 */
[----:B-1----:R-:W-:Y:S01]  /*00f0*/  SHF.R.U32.HI R26, RZ, 0x6, R21 ;  /* 0x00000006ff1a7819 */ /* 0x002fe20000011615 */
[----:B------:R-:W-:Y:S02]  /*0100*/  IMAD.SHL.U32 R22, R21, 0x4, RZ ;  /* 0x0000000415167824 */ /* 0x000fe400078e00ff */
[----:B---3--:R-:W-:Y:S01]  /*0110*/  IMAD.SHL.U32 R23, R23, 0x10, RZ ;  /* 0x0000001017177824 */ /* 0x008fe200078e00ff */
[----:B------:R-:W-:Y:S02]  /*0120*/  SGXT.U32 R26, R26, 0x2 ;  /* 0x000000021a1a781a */ /* 0x000fe40000000000 */
[----:B------:R-:W-:Y:S02]  /*0130*/  LOP3.LUT R3, R22, 0xfc, RZ, 0xc0, !PT ;  /* 0x000000fc16037812 */ /* 0x000fe400078ec0ff */
[----:B------:R-:W-:Y:S02]  /*0140*/  LOP3.LUT R2, R23, R26, RZ, 0xfc, !PT ;  /* 0x0000001a17027212 */ /* 0x000fe400078efcff */
[----:B----4-:R-:W-:-:S02]  /*0150*/  PRMT R29, R3, 0x6540, R20 ;  /* 0x00006540031d7816 */ /* 0x010fc40000000014 */
[C---:B------:R-:W-:Y:S02]  /*0160*/  ISETP.GE.AND P3, PT, R2.reuse, 0xb60, PT ;  /* 0x00000b600200780c */ /* 0x040fe40003f66270 */
[----:B------:R-:W-:Y:S01]  /*0170*/  LOP3.LUT R0, R23, 0x4, R26, 0xfe, !PT ;  /* 0x0000000417007812 */ /* 0x000fe200078efe1a */
[----:B------:R-:W-:Y:S01]  /*0180*/  IMAD R2, R2, 0x1000, R29 ;  /* 0x0000100002027824 */ /* 0x000fe200078e021d */
[----:B------:R-:W-:Y:S02]  /*0190*/  LOP3.LUT R3, R23, 0x8, R26, 0xfe, !PT ;  /* 0x0000000817037812 */ /* 0x000fe400078efe1a */
[----:B------:R-:W-:Y:S01]  /*01a0*/  ISETP.GE.AND P2, PT, R0, 0xb60, PT ;  /* 0x00000b600000780c */ /* 0x000fe20003f46270 */
[----:B--2---:R-:W-:Y:S01]  /*01b0*/  IMAD.WIDE R4, R2, 0x4, R24 ;  /* 0x0000000402047825 */ /* 0x004fe200078e0218 */
[----:B------:R-:W-:-:S03]  /*01c0*/  ISETP.GE.AND P1, PT, R3, 0xb60, PT ;  /* 0x00000b600300780c */ /* 0x000fc60003f26270 */
[----:B------:R-:W-:Y:S02]  /*01d0*/  IMAD R0, R0, 0x1000, R29 ;  /* 0x0000100000007824 */ /* 0x000fe400078e021d */
[----:B------:R1:W2:Y:S01]  /*01e0*/  @!P3 LDG.E.EL.128 R8, desc[UR6][R4.64] ;  /* 0x000000060408b981 */ /* 0x0002a2000c2e1d00 */
[----:B------:R-:W-:Y:S01]  /*01f0*/  LOP3.LUT R32, R23, 0xc, R26, 0xfe, !PT ;  /* 0x0000000c17207812 */ /* 0x000fe200078efe1a */
[----:B------:R-:W-:-:S03]  /*0200*/  IMAD.WIDE R6, R0, 0x4, R24 ;  /* 0x0000000400067825 */ /* 0x000fc600078e0218 */
[C---:B------:R-:W-:Y:S01]  /*0210*/  ISETP.GE.AND P0, PT, R32.reuse, 0xb60, PT ;  /* 0x00000b602000780c */ /* 0x040fe20003f06270 */
[--C-:B------:R-:W-:Y:S01]  /*0220*/  IMAD R3, R3, 0x1000, R29.reuse ;  /* 0x0000100003037824 */ /* 0x100fe200078e021d */
[----:B------:R3:W4:Y:S01]  /*0230*/  @!P2 LDG.E.EL.128 R12, desc[UR6][R6.64] ;  /* 0x00000006060ca981 */ /* 0x000722000c2e1d00 */
[----:B------:R-:W-:Y:S02]  /*0240*/  IMAD R32, R32, 0x1000, R29 ;  /* 0x0000100020207824 */ /* 0x000fe400078e021d */
[----:B------:R-:W-:Y:S01]  /*0250*/  IMAD.WIDE R26, R3, 0x4, R24 ;  /* 0x00000004031a7825 */ /* 0x000fe200078e0218 */
[----:B-1----:R-:W-:-:S03]  /*0260*/  CS2R R4, SRZ ;  /* 0x0000000000047805 */ /* 0x002fc6000001ff00 */
[----:B------:R-:W-:Y:S01]  /*0270*/  IMAD.WIDE R24, R32, 0x4, R24 ;  /* 0x0000000420187825 */ /* 0x000fe200078e0218 */
[----:B------:R1:W4:Y:S01]  /*0280*/  @!P1 LDG.E.EL.128 R16, desc[UR6][R26.64] ;  /* 0x000000061a109981 */ /* 0x000322000c2e1d00 */
[----:B---3--:R-:W-:-:S06]  /*0290*/  CS2R R6, SRZ ;  /* 0x0000000000067805 */ /* 0x008fcc000001ff00 */
[----:B------:R3:W4:Y:S01]  /*02a0*/  @!P0 LDG.E.EL.128 R4, desc[UR6][R24.64] ;  /* 0x0000000618048981 */ /* 0x000722000c2e1d00 */
[----:B------:R-:W-:Y:S01]  /*02b0*/  IMAD.SHL.U32 R28, R21, 0x40, RZ ;  /* 0x00000040151c7824 */ /* 0x000fe200078e00ff */
[----:B------:R-:W-:Y:S01]  /*02c0*/  SHF.R.U32.HI R29, RZ, 0x6, R21 ;  /* 0x00000006ff1d7819 */ /* 0x000fe20000011615 */
[----:B-----5:R-:W-:-:S03]  /*02d0*/  UPRMT UR4, UR5, 0x654, UR4 ;  /* 0x0000065405047896 */ /* 0x020fc60008000004 */
[----:B-1----:R-:W-:Y:S02]  /*02e0*/  SGXT.U32 R27, R29, 0x2 ;  /* 0x000000021d1b781a */ /* 0x002fe40000000000 */
[----:B------:R-:W-:-:S04]  /*02f0*/  LOP3.LUT R28, R28, 0xfc0, RZ, 0xc0, !PT ;  /* 0x00000fc01c1c7812 */ /* 0x000fc800078ec0ff */
[C---:B------:R-:W-:Y:S01]  /*0300*/  LOP3.LUT R26, R28.reuse, R27, RZ, 0xfc, !PT ;  /* 0x0000001b1c1a7212 */ /* 0x040fe200078efcff */
[----:B------:R-:W-:-:S04]  /*0310*/  VIADD R27, R28, UR4 ;  /* 0x000000041c1b7c36 */ /* 0x000fc80008000000 */
[----:B------:R-:W-:Y:S01]  /*0320*/  IMAD R28, R26, 0x4, R27 ;  /* 0x000000041a1c7824 */ /* 0x000fe200078e021b */
[----:B------:R-:W-:Y:S02]  /*0330*/  LOP3.LUT R29, R21, 0xfc, RZ, 0xc0, !PT ;  /* 0x000000fc151d7812 */ /* 0x000fe400078ec0ff */
[----:B------:R-:W-:Y:S02]  /*0340*/  LOP3.LUT R33, R22, 0x3fc, RZ, 0xc0, !PT ;  /* 0x000003fc16217812 */ /* 0x000fe400078ec0ff */
[----:B---3--:R-:W-:Y:S02]  /*0350*/  LEA R24, R29, UR4, 0x2 ;  /* 0x000000041d187c11 */ /* 0x008fe4000f8e10ff */
[----:B------:R-:W-:Y:S01]  /*0360*/  LOP3.LUT R23, R23, 0xc, R22, 0xf8, !PT ;  /* 0x0000000c17177812 */ /* 0x000fe200078ef816 */
[----:B------:R-:W-:Y:S01]  /*0370*/  IMAD.MOV.U32 R22, RZ, RZ, RZ ;  /* 0x000000ffff167224 */ /* 0x000fe200078e00ff */
[----:B------:R-:W-:Y:S01]  /*0380*/  SHF.R.U32.HI R35, RZ, 0x2, R21 ;  /* 0x00000002ff237819 */ /* 0x000fe20000011615 */
[C---:B------:R-:W-:Y:S01]  /*0390*/  IMAD R24, R33.reuse, 0x4, R24 ;  /* 0x0000000421187824 */ /* 0x040fe200078e0218 */
[----:B------:R-:W-:Y:S01]  /*03a0*/  LOP3.LUT R21, R33, 0x400, RZ, 0xfc, !PT ;  /* 0x0000040021157812 */ /* 0x000fe200078efcff */
[----:B------:R-:W-:Y:S01]  /*03b0*/  IMAD.HI R22, R23, -0x4bf4bf4b, R22 ;  /* 0xb40b40b517167827 */ /* 0x000fe200078e0216 */
[----:B------:R-:W-:-:S02]  /*03c0*/  SGXT.U32 R35, R35, 0x6 ;  /* 0x000000062323781a */ /* 0x000fc40000000000 */
[----:B------:R-:W-:Y:S02]  /*03d0*/  LOP3.LUT R21, R21, 0x7f0, RZ, 0xc0, !PT ;  /* 0x000007f015157812 */ /* 0x000fe400078ec0ff */
[----:B------:R-:W-:Y:S02]  /*03e0*/  SHF.R.U32.HI R29, RZ, 0x1f, R22 ;  /* 0x0000001fff1d7819 */ /* 0x000fe40000011616 */
[----:B------:R-:W-:Y:S01]  /*03f0*/  PRMT R35, R35, 0x6540, R20 ;  /* 0x0000654023237816 */ /* 0x000fe20000000014 */
[----:B------:R-:W-:Y:S01]  /*0400*/  VIADD R20, R21, UR4 ;  /* 0x0000000415147c36 */ /* 0x000fe20008000000 */
[----:B------:R-:W-:-:S05]  /*0410*/  LEA.HI.SX32 R29, R22, R29, 0x17 ;  /* 0x0000001d161d7211 */ /* 0x000fca00078fbaff */
[----:B------:R-:W-:-:S04]  /*0420*/  IMAD R34, R29, -0x2d8, R23 ;  /* 0xfffffd281d227824 */ /* 0x000fc800078e0217 */
[----:B------:R-:W-:Y:S01]  /*0430*/  IMAD R34, R29, 0x2d8000, R34 ;  /* 0x002d80001d227824 */ /* 0x000fe200078e0222 */
[----:B------:R-:W-:-:S05]  /*0440*/  LOP3.LUT R21, R35, 0x40, RZ, 0xfc, !PT ;  /* 0x0000004023157812 */ /* 0x000fca00078efcff */
[----:B------:R-:W-:Y:S01]  /*0450*/  IMAD R21, R21, 0x2d8, R34 ;  /* 0x000002d815157824 */ /* 0x000fe200078e0222 */
[C---:B--2---:R-:W-:Y:S02]  /*0460*/  FSETP.GEU.AND P6, PT, R8.reuse, RZ, PT ;  /* 0x000000ff0800720b */ /* 0x044fe40003fce000 */
[----:B------:R-:W-:Y:S02]  /*0470*/  FSETP.GEU.AND P5, PT, R9, RZ, PT ;  /* 0x000000ff0900720b */ /* 0x000fe40003fae000 */
[----:B------:R-:W-:Y:S02]  /*0480*/  FSEL R8, R8, RZ, P6 ;  /* 0x000000ff08087208 */ /* 0x000fe40003000000 */
[----:B------:R-:W-:Y:S02]  /*0490*/  FSETP.GEU.AND P4, PT, R10, RZ, PT ;  /* 0x000000ff0a00720b */ /* 0x000fe40003f8e000 */
[----:B------:R-:W-:Y:S02]  /*04a0*/  FSETP.GEU.AND P6, PT, R11, RZ, PT ;  /* 0x000000ff0b00720b */ /* 0x000fe40003fce000 */
[----:B------:R-:W-:-:S02]  /*04b0*/  FSEL R9, R9, RZ, P5 ;  /* 0x000000ff09097208 */ /* 0x000fc40002800000 */
[----:B------:R-:W-:Y:S02]  /*04c0*/  FSEL R10, R10, RZ, P4 ;  /* 0x000000ff0a0a7208 */ /* 0x000fe40002000000 */
[----:B------:R-:W-:Y:S02]  /*04d0*/  FSEL R11, R11, RZ, P6 ;  /* 0x000000ff0b0b7208 */ /* 0x000fe40003000000 */
[----:B----4-:R-:W-:Y:S02]  /*04e0*/  FSETP.GEU.AND P5, PT, R12, RZ, PT ;  /* 0x000000ff0c00720b */ /* 0x010fe40003fae000 */
[----:B------:R-:W-:Y:S02]  /*04f0*/  FSETP.GEU.AND P4, PT, R13, RZ, PT ;  /* 0x000000ff0d00720b */ /* 0x000fe40003f8e000 */
[----:B------:R-:W-:Y:S02]  /*0500*/  FSETP.GEU.AND P6, PT, R14, RZ, PT ;  /* 0x000000ff0e00720b */ /* 0x000fe40003fce000 */
[----:B------:R-:W-:-:S02]  /*0510*/  FSEL R12, R12, RZ, P5 ;  /* 0x000000ff0c0c7208 */ /* 0x000fc40002800000 */
[----:B------:R-:W-:Y:S02]  /*0520*/  FSEL R13, R13, RZ, P4 ;  /* 0x000000ff0d0d7208 */ /* 0x000fe40002000000 */
[----:B------:R-:W-:Y:S02]  /*0530*/  FSEL R14, R14, RZ, P6 ;  /* 0x000000ff0e0e7208 */ /* 0x000fe40003000000 */
[----:B------:R-:W-:Y:S02]  /*0540*/  FSETP.GEU.AND P5, PT, R15, RZ, PT ;  /* 0x000000ff0f00720b */ /* 0x000fe40003fae000 */
        /* <DEDUP_REMOVED lines=16> */
[----:B------:R-:W-:Y:S01]  /*0650*/  FSEL R7, R7, RZ, P6 ;  /* 0x000000ff07077208 */ /* 0x000fe20003000000 */
[----:B------:R-:W-:Y:S04]  /*0660*/  STS [R28], R8 ;  /* 0x000000081c007388 */ /* 0x000fe80000000800 */
[----:B------:R-:W-:Y:S04]  /*0670*/  STS [R28+0x50], R9 ;  /* 0x000050091c007388 */ /* 0x000fe80000000800 */
        /* <DEDUP_REMOVED lines=13> */
[----:B------:R1:W-:Y:S01]  /*0750*/  STS [R28+0x120], R7 ;  /* 0x000120071c007388 */ /* 0x0003e20000000800 */
[----:B------:R-:W-:Y:S01]  /*0760*/  BAR.SYNC.DEFER_BLOCKING 0x0 ;  /* 0x0000000000007b1d */ /* 0x000fe20000010000 */
[----:B-1----:R-:W-:-:S05]  /*0770*/  IMAD R28, R33, 0x4, R20 ;  /* 0x00000004211c7824 */ /* 0x002fca00078e0214 */
[----:B------:R-:W1:Y:S04]  /*0780*/  LDS.128 R24, [R24] ;  /* 0x0000000018187984 */ /* 0x000e680000000c00 */
[----:B------:R-:W2:Y:S01]  /*0790*/  LDS.128 R28, [R28+0x1000] ;  /* 0x001000001c1c7984 */ /* 0x000ea20000000c00 */
[----:B------:R-:W-:Y:S01]  /*07a0*/  ISETP.GE.AND P4, PT, R23, 0xb60, PT ;  /* 0x00000b601700780c */ /* 0x000fe20003f86270 */
[----:B------:R-:W-:Y:S01]  /*07b0*/  IMAD R23, R35, 0x2d8, R34 ;  /* 0x000002d823177824 */ /* 0x000fe200078e0222 */
[----:B------:R-:W-:-:S03]  /*07c0*/  LOP3.LUT R20, R33, 0x800, RZ, 0xfc, !PT ;  /* 0x0000080021147812 */ /* 0x000fc600078efcff */
[----:B0-----:R-:W-:Y:S01]  /*07d0*/  IMAD.WIDE R22, R23, 0x4, R36 ;  /* 0x0000000417167825 */ /* 0x001fe200078e0224 */
[----:B------:R-:W-:-:S07]  /*07e0*/  LOP3.LUT R20, R20, 0xbf0, RZ, 0xc0, !PT ;  /* 0x00000bf014147812 */ /* 0x000fce00078ec0ff */
[----:B-1----:R0:W-:Y:S02]  /*07f0*/  @!P4 STG.E.128 desc[UR6][R22.64], R24 ;  /* 0x000000181600c986 */ /* 0x0021e4000c101d06 */
[----:B0-----:R-:W-:Y:S01]  /*0800*/  LOP3.LUT R24, R33, 0xc00, RZ, 0xfc, !PT ;  /* 0x00000c0021187812 */ /* 0x001fe200078efcff */
[----:B------:R-:W-:-:S03]  /*0810*/  VIADD R22, R20, UR4 ;  /* 0x0000000414167c36 */ /* 0x000fc60008000000 */
[----:B------:R-:W-:Y:S01]  /*0820*/  LOP3.LUT R24, R24, 0xff0, RZ, 0xc0, !PT ;  /* 0x00000ff018187812 */ /* 0x000fe200078ec0ff */
[----:B------:R-:W-:-:S04]  /*0830*/  IMAD.WIDE R20, R21, 0x4, R36 ;  /* 0x0000000415147825 */ /* 0x000fc800078e0224 */
[C---:B------:R-:W-:Y:S02]  /*0840*/  IMAD R22, R33.reuse, 0x4, R22 ;  /* 0x0000000421167824 */ /* 0x040fe400078e0216 */
[----:B------:R-:W-:Y:S01]  /*0850*/  VIADD R24, R24, UR4 ;  /* 0x0000000418187c36 */ /* 0x000fe20008000000 */
[----:B--2---:R0:W-:Y:S03]  /*0860*/  @!P4 STG.E.128 desc[UR6][R20.64], R28 ;  /* 0x0000001c1400c986 */ /* 0x0041e6000c101d06 */
[----:B------:R-:W-:Y:S01]  /*0870*/  IMAD R24, R33, 0x4, R24 ;  /* 0x0000000421187824 */ /* 0x000fe200078e0218 */
[----:B------:R-:W1:Y:S05]  /*0880*/  LDS.128 R20, [R22+0x2000] ;  /* 0x0020000016147984 */ /* 0x000e6a0000000c00 */
[----:B------:R-:W2:Y:S01]  /*0890*/  LDS.128 R24, [R24+0x3000] ;  /* 0x0030000018187984 */ /* 0x000ea20000000c00 */
[----:B0-----:R-:W0:Y:S01]  /*08a0*/  LDC.64 R30, c[0x0][0x220] ;  /* 0x00008800ff1e7b82 */ /* 0x001e220000000a00 */
[----:B------:R-:W-:-:S02]  /*08b0*/  LOP3.LUT R33, R35, 0x80, RZ, 0xfc, !PT ;  /* 0x0000008023217812 */ /* 0x000fc400078efcff */
[----:B------:R-:W-:-:S03]  /*08c0*/  LOP3.LUT R35, R35, 0xc0, RZ, 0xfc, !PT ;  /* 0x000000c023237812 */ /* 0x000fc600078efcff */
[--C-:B------:R-:W-:Y:S02]  /*08d0*/  IMAD R33, R33, 0x2d8, R34.reuse ;  /* 0x000002d821217824 */ /* 0x100fe400078e0222 */
[----:B------:R-:W-:Y:S02]  /*08e0*/  IMAD R35, R35, 0x2d8, R34 ;  /* 0x000002d823237824 */ /* 0x000fe400078e0222 */
[----:B------:R-:W-:-:S04]  /*08f0*/  IMAD.WIDE R28, R33, 0x4, R36 ;  /* 0x00000004211c7825 */ /* 0x000fc800078e0224 */
[----:B------:R-:W-:-:S04]  /*0900*/  IMAD.WIDE R36, R35, 0x4, R36 ;  /* 0x0000000423247825 */ /* 0x000fc800078e0224 */
[--C-:B0-----:R-:W-:Y:S01]  /*0910*/  IMAD.WIDE R34, R2, 0x4, R30.reuse ;  /* 0x0000000402227825 */ /* 0x101fe200078e021e */
[----:B-1----:R0:W-:Y:S03]  /*0920*/  @!P4 STG.E.128 desc[UR6][R28.64], R20 ;  /* 0x000000141c00c986 */ /* 0x0021e6000c101d06 */
[--C-:B------:R-:W-:Y:S01]  /*0930*/  IMAD.WIDE R2, R3, 0x4, R30.reuse ;  /* 0x0000000403027825 */ /* 0x100fe200078e021e */
[----:B--2---:R1:W-:Y:S04]  /*0940*/  @!P4 STG.E.128 desc[UR6][R36.64], R24 ;  /* 0x000000182400c986 */ /* 0x0043e8000c101d06 */
[----:B------:R1:W-:Y:S01]  /*0950*/  @!P3 STG.E.128 desc[UR6][R34.64], R8 ;  /* 0x000000082200b986 */ /* 0x0003e2000c101d06 */
[----:B0-----:R-:W-:-:S05]  /*0960*/  IMAD.WIDE R28, R0, 0x4, R30 ;  /* 0x00000004001c7825 */ /* 0x001fca00078e021e */
[----:B------:R1:W-:Y:S01]  /*0970*/  @!P2 STG.E.128 desc[UR6][R28.64], R12 ;  /* 0x0000000c1c00a986 */ /* 0x0003e2000c101d06 */
[----:B------:R-:W-:-:S03]  /*0980*/  IMAD.WIDE R30, R32, 0x4, R30 ;  /* 0x00000004201e7825 */ /* 0x000fc600078e021e */
[----:B------:R1:W-:Y:S01]  /*0990*/  @!P1 STG.E.128 desc[UR6][R2.64], R16 ;  /* 0x0000001002009986 */ /* 0x0003e2000c101d06 */
[----:B------:R-:W-:Y:S05]  /*09a0*/  @P0 EXIT ;  /* 0x000000000000094d */ /* 0x000fea0003800000 */
[----:B------:R-:W-:Y:S01]  /*09b0*/  STG.E.128 desc[UR6][R30.64], R4 ;  /* 0x000000041e007986 */ /* 0x000fe2000c101d06 */
[----:B------:R-:W-:Y:S05]  /*09c0*/  EXIT ;  /* 0x000000000000794d */ /* 0x000fea0003800000 */
.L_x_0:
[----:B------:R-:W-:-:S00]  /*09d0*/  BRA `(.L_x_0) ;  /* 0xfffffffc00fc7947 */ /* 0x000fc0000383ffff */
[----:B------:R-:W-:-:S00]  /*09e0*/  NOP ;  /* 0x0000000000007918 */ /* 0x000fc00000000000 */
        /* <DEDUP_REMOVED lines=9> */
.L_x_1:


//--------------------- .nv.shared.triton_poi_fused_relu_0 --------------------------
	.section	.nv.shared.triton_poi_fused_relu_0,"aw",@nobits
	.sectionflags	@""
	.align	16
	.zero		1024


//--------------------- .nv.constant0.triton_poi_fused_relu_0 --------------------------
	.section	.nv.constant0.triton_poi_fused_relu_0,"a",@progbits
	.sectionflags	@""
	.align	4
.nv.constant0.triton_poi_fused_relu_0:
	.zero		560
